	.headerflags	@"EF_CUDA_TEXMODE_UNIFIED EF_CUDA_64BIT_ADDRESS EF_CUDA_ACCELERATORS EF_CUDA_SM90 EF_CUDA_VIRTUAL_SM(EF_CUDA_SM90)"
	.elftype	@"ET_EXEC"


//--------------------- .nv.info                  --------------------------
	.section	.nv.info,"",@"SHT_CUDA_INFO"
	.align	4


	//----- nvinfo : EIATTR_REGCOUNT
	.align		4
        /*0000*/ 	.byte	0x04, 0x2f
        /*0002*/ 	.short	(.L_3 - .L_2)
	.align		4
.L_2:
        /*0004*/ 	.word	index@(triton_poi_fused__native_batch_norm_legit_no_training_sigmoid_34)
        /*0008*/ 	.word	0x00000017


	//----- nvinfo : EIATTR_MIN_STACK_SIZE
	.align		4
.L_3:
        /*000c*/ 	.byte	0x04, 0x12
        /*000e*/ 	.short	(.L_5 - .L_4)
	.align		4
.L_4:
        /*0010*/ 	.word	index@(triton_poi_fused__native_batch_norm_legit_no_training_sigmoid_34)
        /*0014*/ 	.word	0x00000000


	//----- nvinfo : EIATTR_FRAME_SIZE
	.align		4
.L_5:
        /*0018*/ 	.byte	0x04, 0x11
        /*001a*/ 	.short	(.L_7 - .L_6)
	.align		4
.L_6:
        /*001c*/ 	.word	index@(triton_poi_fused__native_batch_norm_legit_no_training_sigmoid_34)
        /*0020*/ 	.word	0x00000000


	//----- nvinfo : EIATTR_MIN_STACK_SIZE
	.align		4
.L_7:
        /*0024*/ 	.byte	0x04, 0x12
        /*0026*/ 	.short	(.L_9 - .L_8)
	.align		4
.L_8:
        /*0028*/ 	.word	index@(triton_poi_fused__native_batch_norm_legit_no_training_sigmoid_34)
        /*002c*/ 	.word	0x00000000
.L_9:


//--------------------- .nv.info.triton_poi_fused__native_batch_norm_legit_no_training_sigmoid_34 --------------------------
	.section	.nv.info.triton_poi_fused__native_batch_norm_legit_no_training_sigmoid_34,"",@"SHT_CUDA_INFO"
	.sectionflags	@""
	.align	4


	//----- nvinfo : EIATTR_CUDA_API_VERSION
	.align		4
        /*0000*/ 	.byte	0x04, 0x37
        /*0002*/ 	.short	(.L_11 - .L_10)
.L_10:
        /*0004*/ 	.word	0x0000007c


	//----- nvinfo : EIATTR_KPARAM_INFO
	.align		4
.L_11:
        /*0008*/ 	.byte	0x04, 0x17
        /*000a*/ 	.short	(.L_13 - .L_12)
.L_12:
        /*000c*/ 	.word	0x00000000
        /*0010*/ 	.short	0x0006
        /*0012*/ 	.short	0x0030
        /*0014*/ 	.byte	0x00, 0xf0, 0x11, 0x00


	//----- nvinfo : EIATTR_KPARAM_INFO
	.align		4
.L_13:
        /*0018*/ 	.byte	0x04, 0x17
        /*001a*/ 	.short	(.L_15 - .L_14)
.L_14:
        /*001c*/ 	.word	0x00000000
        /*0020*/ 	.short	0x0005
        /*0022*/ 	.short	0x0028
        /*0024*/ 	.byte	0x00, 0xf4, 0x21, 0x00


	//----- nvinfo : EIATTR_KPARAM_INFO
	.align		4
.L_15:
        /*0028*/ 	.byte	0x04, 0x17
        /*002a*/ 	.short	(.L_17 - .L_16)
.L_16:
        /*002c*/ 	.word	0x00000000
        /*0030*/ 	.short	0x0004
        /*0032*/ 	.short	0x0020
        /*0034*/ 	.byte	0x00, 0xf4, 0x21, 0x00


	//----- nvinfo : EIATTR_KPARAM_INFO
	.align		4
.L_17:
        /*0038*/ 	.byte	0x04, 0x17
        /*003a*/ 	.short	(.L_19 - .L_18)
.L_18:
        /*003c*/ 	.word	0x00000000
        /*0040*/ 	.short	0x0003
        /*0042*/ 	.short	0x0018
        /*0044*/ 	.byte	0x00, 0xf4, 0x21, 0x00


	//----- nvinfo : EIATTR_KPARAM_INFO
	.align		4
.L_19:
        /*0048*/ 	.byte	0x04, 0x17
        /*004a*/ 	.short	(.L_21 - .L_20)
.L_20:
        /*004c*/ 	.word	0x00000000
        /*0050*/ 	.short	0x0002
        /*0052*/ 	.short	0x0010
        /*0054*/ 	.byte	0x00, 0xf4, 0x21, 0x00


	//----- nvinfo : EIATTR_KPARAM_INFO
	.align		4
.L_21:
        /*0058*/ 	.byte	0x04, 0x17
        /*005a*/ 	.short	(.L_23 - .L_22)
.L_22:
        /*005c*/ 	.word	0x00000000
        /*0060*/ 	.short	0x0001
        /*0062*/ 	.short	0x0008
        /*0064*/ 	.byte	0x00, 0xf4, 0x21, 0x00


	//----- nvinfo : EIATTR_KPARAM_INFO
	.align		4
.L_23:
        /*0068*/ 	.byte	0x04, 0x17
        /*006a*/ 	.short	(.L_25 - .L_24)
.L_24:
        /*006c*/ 	.word	0x00000000
        /*0070*/ 	.short	0x0000
        /*0072*/ 	.short	0x0000
        /*0074*/ 	.byte	0x00, 0xf4, 0x21, 0x00


	//----- nvinfo : EIATTR_SPARSE_MMA_MASK
	.align		4
.L_25:
        /*0078*/ 	.byte	0x03, 0x50
        /*007a*/ 	.short	0x0000


	//----- nvinfo : EIATTR_MAXREG_COUNT
	.align		4
        /*007c*/ 	.byte	0x03, 0x1b
        /*007e*/ 	.short	0x00ff


	//----- nvinfo : EIATTR_EXIT_INSTR_OFFSETS
	.align		4
        /*0080*/ 	.byte	0x04, 0x1c
        /*0082*/ 	.short	(.L_27 - .L_26)


	//   ....[0]....
.L_26:
        /*0084*/ 	.word	0x00000550


	//   ....[1]....
        /*0088*/ 	.word	0x00000570


	//----- nvinfo : EIATTR_REQNTID
	.align		4
.L_27:
        /*008c*/ 	.byte	0x04, 0x10
        /*008e*/ 	.short	(.L_29 - .L_28)
.L_28:
        /*0090*/ 	.word	0x00000080
        /*0094*/ 	.word	0x00000001
        /*0098*/ 	.word	0x00000001


	//----- nvinfo : EIATTR_CBANK_PARAM_SIZE
	.align		4
.L_29:
        /*009c*/ 	.byte	0x03, 0x19
        /*009e*/ 	.short	0x0034


	//----- nvinfo : EIATTR_PARAM_CBANK
	.align		4
        /*00a0*/ 	.byte	0x04, 0x0a
        /*00a2*/ 	.short	(.L_31 - .L_30)
	.align		4
.L_30:
        /*00a4*/ 	.word	index@(.nv.constant0.triton_poi_fused__native_batch_norm_legit_no_training_sigmoid_34)
        /*00a8*/ 	.short	0x0210
        /*00aa*/ 	.short	0x0034


	//----- nvinfo : EIATTR_SW_WAR
	.align		4
.L_31:
        /*00ac*/ 	.byte	0x04, 0x36
        /*00ae*/ 	.short	(.L_33 - .L_32)
.L_32:
        /*00b0*/ 	.word	0x00000008
.L_33:


//--------------------- .nv.callgraph             --------------------------
	.section	.nv.callgraph,"",@"SHT_CUDA_CALLGRAPH"
	.align	4
	.sectionentsize	8
	.align		4
        /*0000*/ 	.word	0x00000000
	.align		4
        /*0004*/ 	.word	0xffffffff
	.align		4
        /*0008*/ 	.word	0x00000000
	.align		4
        /*000c*/ 	.word	0xfffffffe
	.align		4
        /*0010*/ 	.word	0x00000000
	.align		4
        /*0014*/ 	.word	0xfffffffd
	.align		4
        /*0018*/ 	.word	0x00000000
	.align		4
        /*001c*/ 	.word	0xfffffffc


//--------------------- .nv.constant4             --------------------------
	.section	.nv.constant4,"a",@progbits
	.align	8
	.align		8
.nv.constant4:
        /*0000*/ 	.dword	_$_str
	.align		8
        /*0008*/ 	.dword	_$_str_$_2


//--------------------- .text.triton_poi_fused__native_batch_norm_legit_no_training_sigmoid_34 --------------------------
	.section	.text.triton_poi_fused__native_batch_norm_legit_no_training_sigmoid_34,"ax",@progbits
	.align	128
        .global         triton_poi_fused__native_batch_norm_legit_no_training_sigmoid_34
        .type           triton_poi_fused__native_batch_norm_legit_no_training_sigmoid_34,@function
        .size           triton_poi_fused__native_batch_norm_legit_no_training_sigmoid_34,(.L_x_1 - triton_poi_fused__native_batch_norm_legit_no_training_sigmoid_34)
        .other          triton_poi_fused__native_batch_norm_legit_no_training_sigmoid_34,@"STO_CUDA_ENTRY STV_DEFAULT"
triton_poi_fused__native_batch_norm_legit_no_training_sigmoid_34:
.text.triton_poi_fused__native_batch_norm_legit_no_training_sigmoid_34:
[----:B------:R-:W0:Y:S01]  /*0000*/  LDC R1, c[0x0][0x28] ;  /* 0x00000a00ff017b82 */ /* 0x000e220000000800 */
[----:B------:R-:W1:Y:S07]  /*0010*/  S2R R0, SR_TID.X ;  /* 0x0000000000007919 */ /* 0x000e6e0000002100 */
[----:B------:R-:W2:Y:S01]  /*0020*/  LDC.64 R8, c[0x0][0x220] ;  /* 0x00008800ff087b82 */ /* 0x000ea20000000a00 */
[----:B------:R-:W-:Y:S01]  /*0030*/  ULDC.64 UR4, c[0x0][0x208] ;  /* 0x0000820000047ab9 */ /* 0x000fe20000000a00 */
[----:B------:R-:W3:Y:S06]  /*0040*/  S2R R3, SR_CTAID.X ;  /* 0x0000000000037919 */ /* 0x000eec0000002500 */
[----:B------:R-:W4:Y:S08]  /*0050*/  LDC.64 R14, c[0x0][0x218] ;  /* 0x00008600ff0e7b82 */ /* 0x000f300000000a00 */
[----:B------:R-:W5:Y:S08]  /*0060*/  LDC.64 R12, c[0x0][0x210] ;  /* 0x00008400ff0c7b82 */ /* 0x000f700000000a00 */
[----:B------:R-:W5:Y:S01]  /*0070*/  LDC.64 R16, c[0x0][0x228] ;  /* 0x00008a00ff107b82 */ /* 0x000f620000000a00 */
[----:B-1----:R-:W-:-:S07]  /*0080*/  SHF.L.U32 R0, R0, 0x1, RZ ;  /* 0x0000000100007819 */ /* 0x002fce00000006ff */
[----:B------:R-:W1:Y:S01]  /*0090*/  LDC.64 R18, c[0x0][0x230] ;  /* 0x00008c00ff127b82 */ /* 0x000e620000000a00 */
[----:B------:R-:W-:-:S04]  /*00a0*/  LOP3.LUT R0, R0, 0xfe, RZ, 0xc0, !PT ;  /* 0x000000fe00007812 */ /* 0x000fc800078ec0ff */
[----:B---3--:R-:W-:-:S04]  /*00b0*/  LEA R0, R3, R0, 0x8 ;  /* 0x0000000003007211 */ /* 0x008fc800078e40ff */
[C---:B------:R-:W-:Y:S01]  /*00c0*/  ISETP.GE.AND P0, PT, R0.reuse, 0x180, PT ;  /* 0x000001800000780c */ /* 0x040fe20003f06270 */
[----:B------:R-:W-:-:S05]  /*00d0*/  IMAD.HI R2, R0, 0x2aaaaaab, RZ ;  /* 0x2aaaaaab00027827 */ /* 0x000fca00078e02ff */
[----:B------:R-:W-:-:S04]  /*00e0*/  SHF.R.U32.HI R3, RZ, 0x1f, R2 ;  /* 0x0000001fff037819 */ /* 0x000fc80000011602 */
[----:B------:R-:W-:-:S05]  /*00f0*/  LEA.HI R3, R2, R3, RZ, 0x1c ;  /* 0x0000000302037211 */ /* 0x000fca00078fe0ff */
[----:B------:R-:W-:Y:S01]  /*0100*/  IMAD R11, R3, -0x60, R0 ;  /* 0xffffffa0030b7824 */ /* 0x000fe200078e0200 */
[----:B------:R-:W-:-:S03]  /*0110*/  CS2R R2, SRZ ;  /* 0x0000000000027805 */ /* 0x000fc6000001ff00 */
[----:B--2---:R-:W-:-:S05]  /*0120*/  IMAD.WIDE R8, R11, 0x4, R8 ;  /* 0x000000040b087825 */ /* 0x004fca00078e0208 */
[----:B------:R2:W3:Y:S01]  /*0130*/  @!P0 LDG.E.EL.64 R2, desc[UR4][R8.64] ;  /* 0x0000000408028981 */ /* 0x0004e2000c2e1b00 */
[----:B------:R-:W-:Y:S02]  /*0140*/  CS2R R4, SRZ ;  /* 0x0000000000047805 */ /* 0x000fe4000001ff00 */
[----:B------:R-:W-:Y:S01]  /*0150*/  CS2R R6, SRZ ;  /* 0x0000000000067805 */ /* 0x000fe2000001ff00 */
[----:B----4-:R-:W-:-:S04]  /*0160*/  IMAD.WIDE R14, R11, 0x4, R14 ;  /* 0x000000040b0e7825 */ /* 0x010fc800078e020e */
[----:B-----5:R-:W-:Y:S01]  /*0170*/  IMAD.WIDE R12, R0, 0x4, R12 ;  /* 0x00000004000c7825 */ /* 0x020fe200078e020c */
[----:B------:R4:W5:Y:S03]  /*0180*/  @!P0 LDG.E.EL.64 R4, desc[UR4][R14.64] ;  /* 0x000000040e048981 */ /* 0x000966000c2e1b00 */
[C---:B0-----:R-:W-:Y:S01]  /*0190*/  IMAD.WIDE R16, R11.reuse, 0x4, R16 ;  /* 0x000000040b107825 */ /* 0x041fe200078e0210 */
[----:B------:R0:W5:Y:S01]  /*01a0*/  @!P0 LDG.E.64 R6, desc[UR4][R12.64] ;  /* 0x000000040c068981 */ /* 0x000162000c1e1b00 */
[----:B--2---:R-:W-:Y:S02]  /*01b0*/  CS2R R8, SRZ ;  /* 0x0000000000087805 */ /* 0x004fe4000001ff00 */
[----:B-1----:R-:W-:Y:S01]  /*01c0*/  IMAD.WIDE R18, R11, 0x4, R18 ;  /* 0x000000040b127825 */ /* 0x002fe200078e0212 */
[----:B------:R-:W-:-:S04]  /*01d0*/  CS2R R10, SRZ ;  /* 0x00000000000a7805 */ /* 0x000fc8000001ff00 */
[----:B------:R-:W2:Y:S04]  /*01e0*/  @!P0 LDG.E.EL.64 R8, desc[UR4][R18.64] ;  /* 0x0000000412088981 */ /* 0x000ea8000c2e1b00 */
[----:B------:R-:W2:Y:S01]  /*01f0*/  @!P0 LDG.E.EL.64 R10, desc[UR4][R16.64] ;  /* 0x00000004100a8981 */ /* 0x000ea2000c2e1b00 */
[----:B---3--:R-:W-:Y:S01]  /*0200*/  FADD R2, R2, 9.9999997473787516356e-06 ;  /* 0x3727c5ac02027421 */ /* 0x008fe20000000000 */
[----:B------:R-:W-:-:S03]  /*0210*/  FADD R3, R3, 9.9999997473787516356e-06 ;  /* 0x3727c5ac03037421 */ /* 0x000fc60000000000 */
[----:B------:R-:W1:Y:S08]  /*0220*/  MUFU.SQRT R20, R2 ;  /* 0x0000000200147308 */ /* 0x000e700000002000 */
[----:B----4-:R-:W3:Y:S01]  /*0230*/  MUFU.SQRT R14, R3 ;  /* 0x00000003000e7308 */ /* 0x010ee20000002000 */
[C---:B-1----:R-:W-:Y:S02]  /*0240*/  FSETP.GT.AND P1, PT, R20.reuse, 8.50705917302346158658e+37, PT ;  /* 0x7e8000001400780b */ /* 0x042fe40003f24000 */
[----:B------:R-:W-:-:S02]  /*0250*/  FSETP.GEU.AND P3, PT, R20, 1.175494350822287508e-38, PT ;  /* 0x008000001400780b */ /* 0x000fc40003f6e000 */
[C---:B---3--:R-:W-:Y:S02]  /*0260*/  FSETP.GT.AND P2, PT, R14.reuse, 8.50705917302346158658e+37, PT ;  /* 0x7e8000000e00780b */ /* 0x048fe40003f44000 */
[----:B------:R-:W-:-:S07]  /*0270*/  FSETP.GEU.AND P4, PT, R14, 1.175494350822287508e-38, PT ;  /* 0x008000000e00780b */ /* 0x000fce0003f8e000 */
[----:B------:R-:W-:Y:S01]  /*0280*/  @P1 FMUL R20, R20, 0.25 ;  /* 0x3e80000014141820 */ /* 0x000fe20000400000 */
[----:B------:R-:W-:-:S03]  /*0290*/  HFMA2.MMA R2, -RZ, RZ, 1.625, 0 ;  /* 0x3e800000ff027435 */ /* 0x000fc600000001ff */
[----:B------:R-:W-:Y:S01]  /*02a0*/  @!P3 FMUL R20, R20, 16777216 ;  /* 0x4b8000001414b820 */ /* 0x000fe20000400000 */
[----:B------:R-:W-:-:S04]  /*02b0*/  @P2 FMUL R14, R14, 0.25 ;  /* 0x3e8000000e0e2820 */ /* 0x000fc80000400000 */
[----:B------:R-:W-:Y:S01]  /*02c0*/  @!P4 FMUL R14, R14, 16777216 ;  /* 0x4b8000000e0ec820 */ /* 0x000fe20000400000 */
[----:B------:R-:W1:Y:S01]  /*02d0*/  MUFU.RCP R20, R20 ;  /* 0x0000001400147308 */ /* 0x000e620000001000 */
[----:B------:R-:W-:-:S07]  /*02e0*/  FSEL R3, R2, 1, P1 ;  /* 0x3f80000002037808 */ /* 0x000fce0000800000 */
[----:B------:R-:W3:Y:S01]  /*02f0*/  MUFU.RCP R14, R14 ;  /* 0x0000000e000e7308 */ /* 0x000ee20000001000 */
[----:B0-----:R-:W-:Y:S01]  /*0300*/  FSEL R13, R2, 1, P2 ;  /* 0x3f800000020d7808 */ /* 0x001fe20001000000 */
[----:B------:R-:W-:Y:S01]  /*0310*/  @!P3 FMUL R3, R3, 16777216 ;  /* 0x4b8000000303b820 */ /* 0x000fe20000400000 */
[----:B-----5:R-:W-:-:S03]  /*0320*/  FADD R4, -R4, R6 ;  /* 0x0000000604047221 */ /* 0x020fc60000000100 */
[----:B------:R-:W-:Y:S01]  /*0330*/  @!P4 FMUL R13, R13, 16777216 ;  /* 0x4b8000000d0dc820 */ /* 0x000fe20000400000 */
[----:B-1----:R-:W-:Y:S01]  /*0340*/  FMUL R3, R20, R3 ;  /* 0x0000000314037220 */ /* 0x002fe20000400000 */
[----:B------:R-:W-:-:S03]  /*0350*/  FADD R5, -R5, R7 ;  /* 0x0000000705057221 */ /* 0x000fc60000000100 */
[----:B------:R-:W-:Y:S01]  /*0360*/  FMUL R3, R4, R3 ;  /* 0x0000000304037220 */ /* 0x000fe20000400000 */
[----:B---3--:R-:W-:-:S04]  /*0370*/  FMUL R6, R14, R13 ;  /* 0x0000000d0e067220 */ /* 0x008fc80000400000 */
[----:B------:R-:W-:Y:S01]  /*0380*/  FMUL R6, R5, R6 ;  /* 0x0000000605067220 */ /* 0x000fe20000400000 */
[----:B--2---:R-:W-:-:S03]  /*0390*/  FFMA R3, R3, R10, R8 ;  /* 0x0000000a03037223 */ /* 0x004fc60000000008 */
[----:B------:R-:W-:Y:S01]  /*03a0*/  FFMA R6, R6, R11, R9 ;  /* 0x0000000b06067223 */ /* 0x000fe20000000009 */
[----:B------:R-:W-:-:S03]  /*03b0*/  FADD R3, RZ, -R3 ;  /* 0x80000003ff037221 */ /* 0x000fc60000000000 */
[----:B------:R-:W-:Y:S01]  /*03c0*/  FADD R6, RZ, -R6 ;  /* 0x80000006ff067221 */ /* 0x000fe20000000000 */
[----:B------:R-:W-:-:S03]  /*03d0*/  FMUL R3, R3, 1.4426950216293334961 ;  /* 0x3fb8aa3b03037820 */ /* 0x000fc60000400000 */
[----:B------:R-:W-:Y:S02]  /*03e0*/  FMUL R6, R6, 1.4426950216293334961 ;  /* 0x3fb8aa3b06067820 */ /* 0x000fe40000400000 */
[----:B------:R-:W-:-:S03]  /*03f0*/  FSETP.GEU.AND P1, PT, R3, -126, PT ;  /* 0xc2fc00000300780b */ /* 0x000fc60003f2e000 */
[----:B------:R-:W-:-:S10]  /*0400*/  FSETP.GEU.AND P2, PT, R6, -126, PT ;  /* 0xc2fc00000600780b */ /* 0x000fd40003f4e000 */
[----:B------:R-:W-:-:S03]  /*0410*/  @!P1 FMUL R3, R3, 0.5 ;  /* 0x3f00000003039820 */ /* 0x000fc60000400000 */
[----:B------:R-:W-:Y:S01]  /*0420*/  @!P2 FMUL R6, R6, 0.5 ;  /* 0x3f0000000606a820 */ /* 0x000fe20000400000 */
[----:B------:R-:W0:Y:S08]  /*0430*/  MUFU.EX2 R4, R3 ;  /* 0x0000000300047308 */ /* 0x000e300000000800 */
[----:B------:R-:W1:Y:S01]  /*0440*/  MUFU.EX2 R5, R6 ;  /* 0x0000000600057308 */ /* 0x000e620000000800 */
[----:B0-----:R-:W-:-:S04]  /*0450*/  @!P1 FMUL R4, R4, R4 ;  /* 0x0000000404049220 */ /* 0x001fc80000400000 */
[----:B------:R-:W-:Y:S01]  /*0460*/  FADD R7, R4, 1 ;  /* 0x3f80000004077421 */ /* 0x000fe20000000000 */
[----:B-1----:R-:W-:-:S04]  /*0470*/  @!P2 FMUL R5, R5, R5 ;  /* 0x000000050505a220 */ /* 0x002fc80000400000 */
[----:B------:R-:W-:Y:S01]  /*0480*/  FADD R8, R5, 1 ;  /* 0x3f80000005087421 */ /* 0x000fe20000000000 */
[----:B------:R-:W-:Y:S01]  /*0490*/  FSETP.GT.AND P1, PT, R7, 8.50705917302346158658e+37, PT ;  /* 0x7e8000000700780b */ /* 0x000fe20003f24000 */
[----:B------:R-:W0:Y:S03]  /*04a0*/  LDC.64 R4, c[0x0][0x238] ;  /* 0x00008e00ff047b82 */ /* 0x000e260000000a00 */
[----:B------:R-:W-:-:S09]  /*04b0*/  FSETP.GT.AND P2, PT, R8, 8.50705917302346158658e+37, PT ;  /* 0x7e8000000800780b */ /* 0x000fd20003f44000 */
[----:B------:R-:W-:-:S04]  /*04c0*/  @P1 FMUL R7, R7, 0.25 ;  /* 0x3e80000007071820 */ /* 0x000fc80000400000 */
[----:B------:R-:W-:Y:S02]  /*04d0*/  @P2 FMUL R8, R8, 0.25 ;  /* 0x3e80000008082820 */ /* 0x000fe40000400000 */
[----:B------:R-:W1:Y:S08]  /*04e0*/  MUFU.RCP R7, R7 ;  /* 0x0000000700077308 */ /* 0x000e700000001000 */
[----:B------:R-:W2:Y:S01]  /*04f0*/  MUFU.RCP R8, R8 ;  /* 0x0000000800087308 */ /* 0x000ea20000001000 */
[----:B------:R-:W-:-:S02]  /*0500*/  FSEL R6, R2, 1, P1 ;  /* 0x3f80000002067808 */ /* 0x000fc40000800000 */
[----:B------:R-:W-:Y:S01]  /*0510*/  FSEL R9, R2, 1, P2 ;  /* 0x3f80000002097808 */ /* 0x000fe20001000000 */
[----:B0-----:R-:W-:-:S04]  /*0520*/  IMAD.WIDE R2, R0, 0x4, R4 ;  /* 0x0000000400027825 */ /* 0x001fc800078e0204 */
[----:B-1----:R-:W-:Y:S01]  /*0530*/  FMUL R4, R7, R6 ;  /* 0x0000000607047220 */ /* 0x002fe20000400000 */
[----:B--2---:R-:W-:Y:S01]  /*0540*/  FMUL R5, R8, R9 ;  /* 0x0000000908057220 */ /* 0x004fe20000400000 */
[----:B------:R-:W-:Y:S06]  /*0550*/  @P0 EXIT ;  /* 0x000000000000094d */ /* 0x000fec0003800000 */
[----:B------:R-:W-:Y:S01]  /*0560*/  STG.E.64 desc[UR4][R2.64], R4 ;  /* 0x0000000402007986 */ /* 0x000fe2000c101b04 */
[----:B------:R-:W-:Y:S05]  /*0570*/  EXIT ;  /* 0x000000000000794d */ /* 0x000fea0003800000 */
.L_x_0:
[----:B------:R-:W-:-:S00]  /*0580*/  BRA `(.L_x_0) ;  /* 0xfffffffc00fc7947 */ /* 0x000fc0000383ffff */
[----:B------:R-:W-:-:S00]  /*0590*/  NOP ;  /* 0x0000000000007918 */ /* 0x000fc00000000000 */
        /* <DEDUP_REMOVED lines=14> */
.L_x_1:


//--------------------- .nv.global.init           --------------------------
	.section	.nv.global.init,"aw",@progbits
.nv.global.init:
	.type		_$_str,@object
	.size		_$_str,(_$_str_$_2 - _$_str)
_$_str:
        /*0000*/ 	.byte	0x5f, 0x5f, 0x43, 0x55, 0x44, 0x41, 0x5f, 0x46, 0x54, 0x5a, 0x00
	.type		_$_str_$_2,@object
	.size		_$_str_$_2,(.L_1 - _$_str_$_2)
_$_str_$_2:
        /*000b*/ 	.byte	0x5f, 0x5f, 0x43, 0x55, 0x44, 0x41, 0x5f, 0x50, 0x52, 0x45, 0x43, 0x5f, 0x53, 0x51, 0x52, 0x54
        /*001b*/ 	.byte	0x00
.L_1:


//--------------------- .nv.constant0.triton_poi_fused__native_batch_norm_legit_no_training_sigmoid_34 --------------------------
	.section	.nv.constant0.triton_poi_fused__native_batch_norm_legit_no_training_sigmoid_34,"a",@progbits
	.sectionflags	@""
	.align	4
.nv.constant0.triton_poi_fused__native_batch_norm_legit_no_training_sigmoid_34:
	.zero		580
